	.headerflags	@"EF_CUDA_TEXMODE_UNIFIED EF_CUDA_64BIT_ADDRESS EF_CUDA_ACCELERATORS EF_CUDA_SM90 EF_CUDA_VIRTUAL_SM(EF_CUDA_SM90)"
	.elftype	@"ET_EXEC"


//--------------------- .nv.info                  --------------------------
	.section	.nv.info,"",@"SHT_CUDA_INFO"
	.align	4


	//----- nvinfo : EIATTR_REGCOUNT
	.align		4
        /*0000*/ 	.byte	0x04, 0x2f
        /*0002*/ 	.short	(.L_1 - .L_0)
	.align		4
.L_0:
        /*0004*/ 	.word	index@(triton_poi_fused_cat_81)
        /*0008*/ 	.word	0x00000018


	//----- nvinfo : EIATTR_MIN_STACK_SIZE
	.align		4
.L_1:
        /*000c*/ 	.byte	0x04, 0x12
        /*000e*/ 	.short	(.L_3 - .L_2)
	.align		4
.L_2:
        /*0010*/ 	.word	index@(triton_poi_fused_cat_81)
        /*0014*/ 	.word	0x00000000


	//----- nvinfo : EIATTR_FRAME_SIZE
	.align		4
.L_3:
        /*0018*/ 	.byte	0x04, 0x11
        /*001a*/ 	.short	(.L_5 - .L_4)
	.align		4
.L_4:
        /*001c*/ 	.word	index@(triton_poi_fused_cat_81)
        /*0020*/ 	.word	0x00000000


	//----- nvinfo : EIATTR_MIN_STACK_SIZE
	.align		4
.L_5:
        /*0024*/ 	.byte	0x04, 0x12
        /*0026*/ 	.short	(.L_7 - .L_6)
	.align		4
.L_6:
        /*0028*/ 	.word	index@(triton_poi_fused_cat_81)
        /*002c*/ 	.word	0x00000000
.L_7:


//--------------------- .nv.info.triton_poi_fused_cat_81 --------------------------
	.section	.nv.info.triton_poi_fused_cat_81,"",@"SHT_CUDA_INFO"
	.sectionflags	@""
	.align	4


	//----- nvinfo : EIATTR_CUDA_API_VERSION
	.align		4
        /*0000*/ 	.byte	0x04, 0x37
        /*0002*/ 	.short	(.L_9 - .L_8)
.L_8:
        /*0004*/ 	.word	0x0000007c


	//----- nvinfo : EIATTR_KPARAM_INFO
	.align		4
.L_9:
        /*0008*/ 	.byte	0x04, 0x17
        /*000a*/ 	.short	(.L_11 - .L_10)
.L_10:
        /*000c*/ 	.word	0x00000000
        /*0010*/ 	.short	0x0006
        /*0012*/ 	.short	0x0030
        /*0014*/ 	.byte	0x00, 0xf0, 0x11, 0x00


	//----- nvinfo : EIATTR_KPARAM_INFO
	.align		4
.L_11:
        /*0018*/ 	.byte	0x04, 0x17
        /*001a*/ 	.short	(.L_13 - .L_12)
.L_12:
        /*001c*/ 	.word	0x00000000
        /*0020*/ 	.short	0x0005
        /*0022*/ 	.short	0x0028
        /*0024*/ 	.byte	0x00, 0xf4, 0x21, 0x00


	//----- nvinfo : EIATTR_KPARAM_INFO
	.align		4
.L_13:
        /*0028*/ 	.byte	0x04, 0x17
        /*002a*/ 	.short	(.L_15 - .L_14)
.L_14:
        /*002c*/ 	.word	0x00000000
        /*0030*/ 	.short	0x0004
        /*0032*/ 	.short	0x0020
        /*0034*/ 	.byte	0x00, 0xf4, 0x21, 0x00


	//----- nvinfo : EIATTR_KPARAM_INFO
	.align		4
.L_15:
        /*0038*/ 	.byte	0x04, 0x17
        /*003a*/ 	.short	(.L_17 - .L_16)
.L_16:
        /*003c*/ 	.word	0x00000000
        /*0040*/ 	.short	0x0003
        /*0042*/ 	.short	0x0018
        /*0044*/ 	.byte	0x00, 0xf4, 0x21, 0x00


	//----- nvinfo : EIATTR_KPARAM_INFO
	.align		4
.L_17:
        /*0048*/ 	.byte	0x04, 0x17
        /*004a*/ 	.short	(.L_19 - .L_18)
.L_18:
        /*004c*/ 	.word	0x00000000
        /*0050*/ 	.short	0x0002
        /*0052*/ 	.short	0x0010
        /*0054*/ 	.byte	0x00, 0xf4, 0x21, 0x00


	//----- nvinfo : EIATTR_KPARAM_INFO
	.align		4
.L_19:
        /*0058*/ 	.byte	0x04, 0x17
        /*005a*/ 	.short	(.L_21 - .L_20)
.L_20:
        /*005c*/ 	.word	0x00000000
        /*0060*/ 	.short	0x0001
        /*0062*/ 	.short	0x0008
        /*0064*/ 	.byte	0x00, 0xf4, 0x21, 0x00


	//----- nvinfo : EIATTR_KPARAM_INFO
	.align		4
.L_21:
        /*0068*/ 	.byte	0x04, 0x17
        /*006a*/ 	.short	(.L_23 - .L_22)
.L_22:
        /*006c*/ 	.word	0x00000000
        /*0070*/ 	.short	0x0000
        /*0072*/ 	.short	0x0000
        /*0074*/ 	.byte	0x00, 0xf4, 0x21, 0x00


	//----- nvinfo : EIATTR_SPARSE_MMA_MASK
	.align		4
.L_23:
        /*0078*/ 	.byte	0x03, 0x50
        /*007a*/ 	.short	0x0000


	//----- nvinfo : EIATTR_MAXREG_COUNT
	.align		4
        /*007c*/ 	.byte	0x03, 0x1b
        /*007e*/ 	.short	0x00ff


	//----- nvinfo : EIATTR_EXIT_INSTR_OFFSETS
	.align		4
        /*0080*/ 	.byte	0x04, 0x1c
        /*0082*/ 	.short	(.L_25 - .L_24)


	//   ....[0]....
.L_24:
        /*0084*/ 	.word	0x00000240


	//   ....[1]....
        /*0088*/ 	.word	0x00000260


	//----- nvinfo : EIATTR_REQNTID
	.align		4
.L_25:
        /*008c*/ 	.byte	0x04, 0x10
        /*008e*/ 	.short	(.L_27 - .L_26)
.L_26:
        /*0090*/ 	.word	0x00000080
        /*0094*/ 	.word	0x00000001
        /*0098*/ 	.word	0x00000001


	//----- nvinfo : EIATTR_CBANK_PARAM_SIZE
	.align		4
.L_27:
        /*009c*/ 	.byte	0x03, 0x19
        /*009e*/ 	.short	0x0034


	//----- nvinfo : EIATTR_PARAM_CBANK
	.align		4
        /*00a0*/ 	.byte	0x04, 0x0a
        /*00a2*/ 	.short	(.L_29 - .L_28)
	.align		4
.L_28:
        /*00a4*/ 	.word	index@(.nv.constant0.triton_poi_fused_cat_81)
        /*00a8*/ 	.short	0x0210
        /*00aa*/ 	.short	0x0034


	//----- nvinfo : EIATTR_SW_WAR
	.align		4
.L_29:
        /*00ac*/ 	.byte	0x04, 0x36
        /*00ae*/ 	.short	(.L_31 - .L_30)
.L_30:
        /*00b0*/ 	.word	0x00000008
.L_31:


//--------------------- .nv.callgraph             --------------------------
	.section	.nv.callgraph,"",@"SHT_CUDA_CALLGRAPH"
	.align	4
	.sectionentsize	8
	.align		4
        /*0000*/ 	.word	0x00000000
	.align		4
        /*0004*/ 	.word	0xffffffff
	.align		4
        /*0008*/ 	.word	0x00000000
	.align		4
        /*000c*/ 	.word	0xfffffffe
	.align		4
        /*0010*/ 	.word	0x00000000
	.align		4
        /*0014*/ 	.word	0xfffffffd
	.align		4
        /*0018*/ 	.word	0x00000000
	.align		4
        /*001c*/ 	.word	0xfffffffc


//--------------------- .text.triton_poi_fused_cat_81 --------------------------
	.section	.text.triton_poi_fused_cat_81,"ax",@progbits
	.align	128
        .global         triton_poi_fused_cat_81
        .type           triton_poi_fused_cat_81,@function
        .size           triton_poi_fused_cat_81,(.L_x_1 - triton_poi_fused_cat_81)
        .other          triton_poi_fused_cat_81,@"STO_CUDA_ENTRY STV_DEFAULT"
triton_poi_fused_cat_81:
.text.triton_poi_fused_cat_81:
[----:B------:R-:W0:Y:S01]  /*0000*/  LDC R1, c[0x0][0x28] ;  /* 0x00000a00ff017b82 */ /* 0x000e220000000800 */
[----:B------:R-:W1:Y:S07]  /*0010*/  S2R R0, SR_TID.X ;  /* 0x0000000000007919 */ /* 0x000e6e0000002100 */
[----:B------:R-:W2:Y:S01]  /*0020*/  LDC.64 R10, c[0x0][0x210] ;  /* 0x00008400ff0a7b82 */ /* 0x000ea20000000a00 */
[----:B------:R-:W-:Y:S01]  /*0030*/  CS2R R2, SRZ ;  /* 0x0000000000027805 */ /* 0x000fe2000001ff00 */
[----:B------:R-:W-:Y:S01]  /*0040*/  ULDC.64 UR4, c[0x0][0x208] ;  /* 0x0000820000047ab9 */ /* 0x000fe20000000a00 */
[----:B------:R-:W3:Y:S05]  /*0050*/  S2R R15, SR_CTAID.X ;  /* 0x00000000000f7919 */ /* 0x000eea0000002500 */
[----:B------:R-:W4:Y:S08]  /*0060*/  LDC.64 R12, c[0x0][0x218] ;  /* 0x00008600ff0c7b82 */ /* 0x000f300000000a00 */
[----:B------:R-:W5:Y:S08]  /*0070*/  LDC.64 R8, c[0x0][0x220] ;  /* 0x00008800ff087b82 */ /* 0x000f700000000a00 */
[----:B------:R-:W4:Y:S01]  /*0080*/  LDC.64 R6, c[0x0][0x228] ;  /* 0x00008a00ff067b82 */ /* 0x000f220000000a00 */
[----:B-1----:R-:W-:-:S07]  /*0090*/  SHF.L.U32 R0, R0, 0x1, RZ ;  /* 0x0000000100007819 */ /* 0x002fce00000006ff */
[----:B------:R-:W1:Y:S01]  /*00a0*/  LDC.64 R4, c[0x0][0x230] ;  /* 0x00008c00ff047b82 */ /* 0x000e620000000a00 */
[----:B------:R-:W-:-:S04]  /*00b0*/  LOP3.LUT R0, R0, 0xfe, RZ, 0xc0, !PT ;  /* 0x000000fe00007812 */ /* 0x000fc800078ec0ff */
[----:B---3--:R-:W-:-:S04]  /*00c0*/  LEA R15, R15, R0, 0x8 ;  /* 0x000000000f0f7211 */ /* 0x008fc800078e40ff */
[C---:B------:R-:W-:Y:S01]  /*00d0*/  ISETP.GE.AND P0, PT, R15.reuse, 0x200, PT ;  /* 0x000002000f00780c */ /* 0x040fe20003f06270 */
[----:B--2---:R-:W-:-:S12]  /*00e0*/  IMAD.WIDE R10, R15, 0x4, R10 ;  /* 0x000000040f0a7825 */ /* 0x004fd800078e020a */
[----:B------:R2:W3:Y:S01]  /*00f0*/  @!P0 LDG.E.64 R2, desc[UR4][R10.64] ;  /* 0x000000040a028981 */ /* 0x0004e2000c1e1b00 */
[----:B------:R-:W-:-:S04]  /*0100*/  SHF.R.S32.HI R0, RZ, 0x1f, R15 ;  /* 0x0000001fff007819 */ /* 0x000fc8000001140f */
[----:B------:R-:W-:-:S04]  /*0110*/  LEA.HI R0, R0, R15, RZ, 0x7 ;  /* 0x0000000f00007211 */ /* 0x000fc800078f38ff */
[----:B------:R-:W-:Y:S01]  /*0120*/  LOP3.LUT R14, R0, 0xffffff80, RZ, 0xc0, !PT ;  /* 0xffffff80000e7812 */ /* 0x000fe200078ec0ff */
[----:B--2---:R-:W2:Y:S01]  /*0130*/  LDC.64 R10, c[0x0][0x238] ;  /* 0x00008e00ff0a7b82 */ /* 0x004ea20000000a00 */
[----:B------:R-:W-:-:S03]  /*0140*/  SHF.R.S32.HI R0, RZ, 0x7, R0 ;  /* 0x00000007ff007819 */ /* 0x000fc60000011400 */
[----:B------:R-:W-:-:S04]  /*0150*/  IMAD.IADD R15, R15, 0x1, -R14 ;  /* 0x000000010f0f7824 */ /* 0x000fc800078e0a0e */
[----:B------:R-:W-:-:S04]  /*0160*/  IMAD R15, R0, 0xc00, R15 ;  /* 0x00000c00000f7824 */ /* 0x000fc800078e020f */
[----:B----4-:R-:W-:Y:S01]  /*0170*/  IMAD.WIDE R12, R15, 0x4, R12 ;  /* 0x000000040f0c7825 */ /* 0x010fe200078e020c */
[----:B------:R-:W-:-:S05]  /*0180*/  IADD3 R17, R14, R15, RZ ;  /* 0x0000000f0e117210 */ /* 0x000fca0007ffe0ff */
[----:B------:R-:W-:Y:S02]  /*0190*/  IMAD.IADD R19, R14, 0x1, R17 ;  /* 0x000000010e137824 */ /* 0x000fe400078e0211 */
[----:B-----5:R-:W-:-:S03]  /*01a0*/  IMAD.WIDE R8, R17, 0x4, R8 ;  /* 0x0000000411087825 */ /* 0x020fc600078e0208 */
[----:B------:R-:W-:Y:S01]  /*01b0*/  IADD3 R21, R14, R19, RZ ;  /* 0x000000130e157210 */ /* 0x000fe20007ffe0ff */
[----:B0-----:R-:W-:-:S04]  /*01c0*/  IMAD.WIDE R6, R19, 0x4, R6 ;  /* 0x0000000413067825 */ /* 0x001fc800078e0206 */
[----:B-1----:R-:W-:-:S04]  /*01d0*/  IMAD.WIDE R4, R21, 0x4, R4 ;  /* 0x0000000415047825 */ /* 0x002fc800078e0204 */
[----:B------:R-:W-:-:S04]  /*01e0*/  IMAD.IADD R21, R14, 0x1, R21 ;  /* 0x000000010e157824 */ /* 0x000fc800078e0215 */
[----:B--2---:R-:W-:Y:S01]  /*01f0*/  IMAD.WIDE R10, R21, 0x4, R10 ;  /* 0x00000004150a7825 */ /* 0x004fe200078e020a */
[----:B---3--:R0:W-:Y:S04]  /*0200*/  @!P0 STG.E.64 desc[UR4][R12.64], R2 ;  /* 0x000000020c008986 */ /* 0x0081e8000c101b04 */
[----:B------:R0:W-:Y:S04]  /*0210*/  @!P0 STG.E.64 desc[UR4][R8.64], R2 ;  /* 0x0000000208008986 */ /* 0x0001e8000c101b04 */
[----:B------:R0:W-:Y:S04]  /*0220*/  @!P0 STG.E.64 desc[UR4][R6.64], R2 ;  /* 0x0000000206008986 */ /* 0x0001e8000c101b04 */
[----:B------:R0:W-:Y:S02]  /*0230*/  @!P0 STG.E.64 desc[UR4][R4.64], R2 ;  /* 0x0000000204008986 */ /* 0x0001e4000c101b04 */
[----:B0-----:R-:W-:Y:S05]  /*0240*/  @P0 EXIT ;  /* 0x000000000000094d */ /* 0x001fea0003800000 */
[----:B------:R-:W-:Y:S01]  /*0250*/  STG.E.64 desc[UR4][R10.64], R2 ;  /* 0x000000020a007986 */ /* 0x000fe2000c101b04 */
[----:B------:R-:W-:Y:S05]  /*0260*/  EXIT ;  /* 0x000000000000794d */ /* 0x000fea0003800000 */
.L_x_0:
[----:B------:R-:W-:-:S00]  /*0270*/  BRA `(.L_x_0) ;  /* 0xfffffffc00fc7947 */ /* 0x000fc0000383ffff */
[----:B------:R-:W-:-:S00]  /*0280*/  NOP ;  /* 0x0000000000007918 */ /* 0x000fc00000000000 */
[----:B------:R-:W-:-:S00]  /*0290*/  NOP ;  /* 0x0000000000007918 */ /* 0x000fc00000000000 */
[----:B------:R-:W-:-:S00]  /*02a0*/  NOP ;  /* 0x0000000000007918 */ /* 0x000fc00000000000 */
[----:B------:R-:W-:-:S00]  /*02b0*/  NOP ;  /* 0x0000000000007918 */ /* 0x000fc00000000000 */
[----:B------:R-:W-:-:S00]  /*02c0*/  NOP ;  /* 0x0000000000007918 */ /* 0x000fc00000000000 */
[----:B------:R-:W-:-:S00]  /*02d0*/  NOP ;  /* 0x0000000000007918 */ /* 0x000fc00000000000 */
[----:B------:R-:W-:-:S00]  /*02e0*/  NOP ;  /* 0x0000000000007918 */ /* 0x000fc00000000000 */
[----:B------:R-:W-:-:S00]  /*02f0*/  NOP ;  /* 0x0000000000007918 */ /* 0x000fc00000000000 */
.L_x_1:


//--------------------- .nv.constant0.triton_poi_fused_cat_81 --------------------------
	.section	.nv.constant0.triton_poi_fused_cat_81,"a",@progbits
	.sectionflags	@""
	.align	4
.nv.constant0.triton_poi_fused_cat_81:
	.zero		580
